	.headerflags	@"EF_CUDA_TEXMODE_UNIFIED EF_CUDA_64BIT_ADDRESS EF_CUDA_ACCELERATORS EF_CUDA_SM90 EF_CUDA_VIRTUAL_SM(EF_CUDA_SM90)"
	.elftype	@"ET_EXEC"


//--------------------- .nv.info                  --------------------------
	.section	.nv.info,"",@"SHT_CUDA_INFO"
	.align	4


	//----- nvinfo : EIATTR_REGCOUNT
	.align		4
        /*0000*/ 	.byte	0x04, 0x2f
        /*0002*/ 	.short	(.L_3 - .L_2)
	.align		4
.L_2:
        /*0004*/ 	.word	index@(triton_poi_fused__native_batch_norm_legit_no_training_leaky_relu_10)
        /*0008*/ 	.word	0x00000016


	//----- nvinfo : EIATTR_MIN_STACK_SIZE
	.align		4
.L_3:
        /*000c*/ 	.byte	0x04, 0x12
        /*000e*/ 	.short	(.L_5 - .L_4)
	.align		4
.L_4:
        /*0010*/ 	.word	index@(triton_poi_fused__native_batch_norm_legit_no_training_leaky_relu_10)
        /*0014*/ 	.word	0x00000000


	//----- nvinfo : EIATTR_FRAME_SIZE
	.align		4
.L_5:
        /*0018*/ 	.byte	0x04, 0x11
        /*001a*/ 	.short	(.L_7 - .L_6)
	.align		4
.L_6:
        /*001c*/ 	.word	index@(triton_poi_fused__native_batch_norm_legit_no_training_leaky_relu_10)
        /*0020*/ 	.word	0x00000000


	//----- nvinfo : EIATTR_MIN_STACK_SIZE
	.align		4
.L_7:
        /*0024*/ 	.byte	0x04, 0x12
        /*0026*/ 	.short	(.L_9 - .L_8)
	.align		4
.L_8:
        /*0028*/ 	.word	index@(triton_poi_fused__native_batch_norm_legit_no_training_leaky_relu_10)
        /*002c*/ 	.word	0x00000000
.L_9:


//--------------------- .nv.info.triton_poi_fused__native_batch_norm_legit_no_training_leaky_relu_10 --------------------------
	.section	.nv.info.triton_poi_fused__native_batch_norm_legit_no_training_leaky_relu_10,"",@"SHT_CUDA_INFO"
	.sectionflags	@""
	.align	4


	//----- nvinfo : EIATTR_CUDA_API_VERSION
	.align		4
        /*0000*/ 	.byte	0x04, 0x37
        /*0002*/ 	.short	(.L_11 - .L_10)
.L_10:
        /*0004*/ 	.word	0x0000007c


	//----- nvinfo : EIATTR_KPARAM_INFO
	.align		4
.L_11:
        /*0008*/ 	.byte	0x04, 0x17
        /*000a*/ 	.short	(.L_13 - .L_12)
.L_12:
        /*000c*/ 	.word	0x00000000
        /*0010*/ 	.short	0x0006
        /*0012*/ 	.short	0x0030
        /*0014*/ 	.byte	0x00, 0xf0, 0x11, 0x00


	//----- nvinfo : EIATTR_KPARAM_INFO
	.align		4
.L_13:
        /*0018*/ 	.byte	0x04, 0x17
        /*001a*/ 	.short	(.L_15 - .L_14)
.L_14:
        /*001c*/ 	.word	0x00000000
        /*0020*/ 	.short	0x0005
        /*0022*/ 	.short	0x0028
        /*0024*/ 	.byte	0x00, 0xf4, 0x21, 0x00


	//----- nvinfo : EIATTR_KPARAM_INFO
	.align		4
.L_15:
        /*0028*/ 	.byte	0x04, 0x17
        /*002a*/ 	.short	(.L_17 - .L_16)
.L_16:
        /*002c*/ 	.word	0x00000000
        /*0030*/ 	.short	0x0004
        /*0032*/ 	.short	0x0020
        /*0034*/ 	.byte	0x00, 0xf4, 0x21, 0x00


	//----- nvinfo : EIATTR_KPARAM_INFO
	.align		4
.L_17:
        /*0038*/ 	.byte	0x04, 0x17
        /*003a*/ 	.short	(.L_19 - .L_18)
.L_18:
        /*003c*/ 	.word	0x00000000
        /*0040*/ 	.short	0x0003
        /*0042*/ 	.short	0x0018
        /*0044*/ 	.byte	0x00, 0xf4, 0x21, 0x00


	//----- nvinfo : EIATTR_KPARAM_INFO
	.align		4
.L_19:
        /*0048*/ 	.byte	0x04, 0x17
        /*004a*/ 	.short	(.L_21 - .L_20)
.L_20:
        /*004c*/ 	.word	0x00000000
        /*0050*/ 	.short	0x0002
        /*0052*/ 	.short	0x0010
        /*0054*/ 	.byte	0x00, 0xf4, 0x21, 0x00


	//----- nvinfo : EIATTR_KPARAM_INFO
	.align		4
.L_21:
        /*0058*/ 	.byte	0x04, 0x17
        /*005a*/ 	.short	(.L_23 - .L_22)
.L_22:
        /*005c*/ 	.word	0x00000000
        /*0060*/ 	.short	0x0001
        /*0062*/ 	.short	0x0008
        /*0064*/ 	.byte	0x00, 0xf4, 0x21, 0x00


	//----- nvinfo : EIATTR_KPARAM_INFO
	.align		4
.L_23:
        /*0068*/ 	.byte	0x04, 0x17
        /*006a*/ 	.short	(.L_25 - .L_24)
.L_24:
        /*006c*/ 	.word	0x00000000
        /*0070*/ 	.short	0x0000
        /*0072*/ 	.short	0x0000
        /*0074*/ 	.byte	0x00, 0xf4, 0x21, 0x00


	//----- nvinfo : EIATTR_SPARSE_MMA_MASK
	.align		4
.L_25:
        /*0078*/ 	.byte	0x03, 0x50
        /*007a*/ 	.short	0x0000


	//----- nvinfo : EIATTR_MAXREG_COUNT
	.align		4
        /*007c*/ 	.byte	0x03, 0x1b
        /*007e*/ 	.short	0x00ff


	//----- nvinfo : EIATTR_EXIT_INSTR_OFFSETS
	.align		4
        /*0080*/ 	.byte	0x04, 0x1c
        /*0082*/ 	.short	(.L_27 - .L_26)


	//   ....[0]....
.L_26:
        /*0084*/ 	.word	0x00000420


	//   ....[1]....
        /*0088*/ 	.word	0x00000440


	//----- nvinfo : EIATTR_REQNTID
	.align		4
.L_27:
        /*008c*/ 	.byte	0x04, 0x10
        /*008e*/ 	.short	(.L_29 - .L_28)
.L_28:
        /*0090*/ 	.word	0x00000080
        /*0094*/ 	.word	0x00000001
        /*0098*/ 	.word	0x00000001


	//----- nvinfo : EIATTR_CBANK_PARAM_SIZE
	.align		4
.L_29:
        /*009c*/ 	.byte	0x03, 0x19
        /*009e*/ 	.short	0x0034


	//----- nvinfo : EIATTR_PARAM_CBANK
	.align		4
        /*00a0*/ 	.byte	0x04, 0x0a
        /*00a2*/ 	.short	(.L_31 - .L_30)
	.align		4
.L_30:
        /*00a4*/ 	.word	index@(.nv.constant0.triton_poi_fused__native_batch_norm_legit_no_training_leaky_relu_10)
        /*00a8*/ 	.short	0x0210
        /*00aa*/ 	.short	0x0034


	//----- nvinfo : EIATTR_SW_WAR
	.align		4
.L_31:
        /*00ac*/ 	.byte	0x04, 0x36
        /*00ae*/ 	.short	(.L_33 - .L_32)
.L_32:
        /*00b0*/ 	.word	0x00000008
.L_33:


//--------------------- .nv.callgraph             --------------------------
	.section	.nv.callgraph,"",@"SHT_CUDA_CALLGRAPH"
	.align	4
	.sectionentsize	8
	.align		4
        /*0000*/ 	.word	0x00000000
	.align		4
        /*0004*/ 	.word	0xffffffff
	.align		4
        /*0008*/ 	.word	0x00000000
	.align		4
        /*000c*/ 	.word	0xfffffffe
	.align		4
        /*0010*/ 	.word	0x00000000
	.align		4
        /*0014*/ 	.word	0xfffffffd
	.align		4
        /*0018*/ 	.word	0x00000000
	.align		4
        /*001c*/ 	.word	0xfffffffc


//--------------------- .nv.constant4             --------------------------
	.section	.nv.constant4,"a",@progbits
	.align	8
	.align		8
.nv.constant4:
        /*0000*/ 	.dword	_$_str
	.align		8
        /*0008*/ 	.dword	_$_str_$_2


//--------------------- .text.triton_poi_fused__native_batch_norm_legit_no_training_leaky_relu_10 --------------------------
	.section	.text.triton_poi_fused__native_batch_norm_legit_no_training_leaky_relu_10,"ax",@progbits
	.align	128
        .global         triton_poi_fused__native_batch_norm_legit_no_training_leaky_relu_10
        .type           triton_poi_fused__native_batch_norm_legit_no_training_leaky_relu_10,@function
        .size           triton_poi_fused__native_batch_norm_legit_no_training_leaky_relu_10,(.L_x_1 - triton_poi_fused__native_batch_norm_legit_no_training_leaky_relu_10)
        .other          triton_poi_fused__native_batch_norm_legit_no_training_leaky_relu_10,@"STO_CUDA_ENTRY STV_DEFAULT"
triton_poi_fused__native_batch_norm_legit_no_training_leaky_relu_10:
.text.triton_poi_fused__native_batch_norm_legit_no_training_leaky_relu_10:
[----:B------:R-:W0:Y:S01]  /*0000*/  LDC R1, c[0x0][0x28] ;  /* 0x00000a00ff017b82 */ /* 0x000e220000000800 */
[----:B------:R-:W1:Y:S07]  /*0010*/  S2R R0, SR_TID.X ;  /* 0x0000000000007919 */ /* 0x000e6e0000002100 */
[----:B------:R-:W2:Y:S01]  /*0020*/  LDC.64 R8, c[0x0][0x228] ;  /* 0x00008a00ff087b82 */ /* 0x000ea20000000a00 */
[----:B------:R-:W-:Y:S01]  /*0030*/  ULDC.64 UR4, c[0x0][0x208] ;  /* 0x0000820000047ab9 */ /* 0x000fe20000000a00 */
[----:B------:R-:W3:Y:S06]  /*0040*/  S2R R5, SR_CTAID.X ;  /* 0x0000000000057919 */ /* 0x000eec0000002500 */
[----:B------:R-:W4:Y:S08]  /*0050*/  LDC.64 R12, c[0x0][0x218] ;  /* 0x00008600ff0c7b82 */ /* 0x000f300000000a00 */
[----:B------:R-:W5:Y:S08]  /*0060*/  LDC.64 R14, c[0x0][0x220] ;  /* 0x00008800ff0e7b82 */ /* 0x000f700000000a00 */
[----:B------:R-:W5:Y:S01]  /*0070*/  LDC.64 R16, c[0x0][0x230] ;  /* 0x00008c00ff107b82 */ /* 0x000f620000000a00 */
[----:B-1----:R-:W-:-:S07]  /*0080*/  SHF.L.U32 R0, R0, 0x1, RZ ;  /* 0x0000000100007819 */ /* 0x002fce00000006ff */
[----:B------:R-:W1:Y:S01]  /*0090*/  LDC.64 R18, c[0x0][0x238] ;  /* 0x00008e00ff127b82 */ /* 0x000e620000000a00 */
[----:B---3--:R-:W-:Y:S02]  /*00a0*/  SHF.R.S32.HI R3, RZ, 0x17, R5 ;  /* 0x00000017ff037819 */ /* 0x008fe40000011405 */
[----:B------:R-:W-:Y:S02]  /*00b0*/  LOP3.LUT R0, R0, 0xfe, RZ, 0xc0, !PT ;  /* 0x000000fe00007812 */ /* 0x000fe400078ec0ff */
[----:B------:R-:W-:Y:S02]  /*00c0*/  SGXT R3, R3, 0x1 ;  /* 0x000000010303781a */ /* 0x000fe40000000200 */
[----:B------:R-:W-:-:S04]  /*00d0*/  LEA R0, R5, R0, 0x8 ;  /* 0x0000000005007211 */ /* 0x000fc800078e40ff */
[----:B------:R-:W-:Y:S02]  /*00e0*/  LEA.HI R3, R3, R0, RZ, 0x7 ;  /* 0x0000000003037211 */ /* 0x000fe400078f38ff */
[----:B------:R-:W-:Y:S02]  /*00f0*/  ISETP.GE.AND P0, PT, R0, 0x800, PT ;  /* 0x000008000000780c */ /* 0x000fe40003f06270 */
[----:B------:R-:W-:-:S04]  /*0100*/  LOP3.LUT R3, R3, 0xffffff80, RZ, 0xc0, !PT ;  /* 0xffffff8003037812 */ /* 0x000fc800078ec0ff */
[----:B------:R-:W-:Y:S02]  /*0110*/  IADD3 R11, R0, -R3, RZ ;  /* 0x80000003000b7210 */ /* 0x000fe40007ffe0ff */
[----:B------:R-:W-:-:S03]  /*0120*/  CS2R R2, SRZ ;  /* 0x0000000000027805 */ /* 0x000fc6000001ff00 */
[----:B--2---:R-:W-:-:S05]  /*0130*/  IMAD.WIDE R8, R11, 0x4, R8 ;  /* 0x000000040b087825 */ /* 0x004fca00078e0208 */
[----:B------:R2:W3:Y:S01]  /*0140*/  @!P0 LDG.E.EL.64 R2, desc[UR4][R8.64] ;  /* 0x0000000408028981 */ /* 0x0004e2000c2e1b00 */
[----:B------:R-:W-:Y:S02]  /*0150*/  CS2R R4, SRZ ;  /* 0x0000000000047805 */ /* 0x000fe4000001ff00 */
[----:B------:R-:W-:Y:S01]  /*0160*/  CS2R R6, SRZ ;  /* 0x0000000000067805 */ /* 0x000fe2000001ff00 */
[----:B----4-:R-:W-:-:S04]  /*0170*/  IMAD.WIDE R12, R0, 0x4, R12 ;  /* 0x00000004000c7825 */ /* 0x010fc800078e020c */
[C---:B-----5:R-:W-:Y:S01]  /*0180*/  IMAD.WIDE R14, R11.reuse, 0x4, R14 ;  /* 0x000000040b0e7825 */ /* 0x060fe200078e020e */
[----:B------:R4:W5:Y:S04]  /*0190*/  @!P0 LDG.E.64 R4, desc[UR4][R12.64] ;  /* 0x000000040c048981 */ /* 0x000968000c1e1b00 */
[----:B------:R-:W5:Y:S01]  /*01a0*/  @!P0 LDG.E.EL.64 R6, desc[UR4][R14.64] ;  /* 0x000000040e068981 */ /* 0x000f62000c2e1b00 */
[----:B0-----:R-:W-:Y:S01]  /*01b0*/  IMAD.WIDE R16, R11, 0x4, R16 ;  /* 0x000000040b107825 */ /* 0x001fe200078e0210 */
[----:B--2---:R-:W-:-:S03]  /*01c0*/  CS2R R8, SRZ ;  /* 0x0000000000087805 */ /* 0x004fc6000001ff00 */
[----:B-1----:R-:W-:Y:S01]  /*01d0*/  IMAD.WIDE R18, R11, 0x4, R18 ;  /* 0x000000040b127825 */ /* 0x002fe200078e0212 */
[----:B------:R-:W-:-:S04]  /*01e0*/  CS2R R10, SRZ ;  /* 0x00000000000a7805 */ /* 0x000fc8000001ff00 */
[----:B------:R-:W2:Y:S04]  /*01f0*/  @!P0 LDG.E.EL.64 R8, desc[UR4][R18.64] ;  /* 0x0000000412088981 */ /* 0x000ea8000c2e1b00 */
[----:B------:R-:W2:Y:S01]  /*0200*/  @!P0 LDG.E.EL.64 R10, desc[UR4][R16.64] ;  /* 0x00000004100a8981 */ /* 0x000ea2000c2e1b00 */
[----:B---3--:R-:W-:Y:S01]  /*0210*/  FADD R2, R2, 9.9999997473787516356e-06 ;  /* 0x3727c5ac02027421 */ /* 0x008fe20000000000 */
[----:B------:R-:W-:-:S03]  /*0220*/  FADD R3, R3, 9.9999997473787516356e-06 ;  /* 0x3727c5ac03037421 */ /* 0x000fc60000000000 */
[----:B----4-:R-:W0:Y:S08]  /*0230*/  MUFU.SQRT R12, R2 ;  /* 0x00000002000c7308 */ /* 0x010e300000002000 */
[----:B------:R-:W1:Y:S01]  /*0240*/  MUFU.SQRT R13, R3 ;  /* 0x00000003000d7308 */ /* 0x000e620000002000 */
[C---:B0-----:R-:W-:Y:S02]  /*0250*/  FSETP.GT.AND P1, PT, R12.reuse, 8.50705917302346158658e+37, PT ;  /* 0x7e8000000c00780b */ /* 0x041fe40003f24000 */
[----:B------:R-:W-:-:S02]  /*0260*/  FSETP.GEU.AND P3, PT, R12, 1.175494350822287508e-38, PT ;  /* 0x008000000c00780b */ /* 0x000fc40003f6e000 */
[C---:B-1----:R-:W-:Y:S02]  /*0270*/  FSETP.GT.AND P2, PT, R13.reuse, 8.50705917302346158658e+37, PT ;  /* 0x7e8000000d00780b */ /* 0x042fe40003f44000 */
[----:B------:R-:W-:-:S07]  /*0280*/  FSETP.GEU.AND P4, PT, R13, 1.175494350822287508e-38, PT ;  /* 0x008000000d00780b */ /* 0x000fce0003f8e000 */
[----:B------:R-:W-:Y:S01]  /*0290*/  @P1 FMUL R12, R12, 0.25 ;  /* 0x3e8000000c0c1820 */ /* 0x000fe20000400000 */
[----:B------:R-:W-:-:S03]  /*02a0*/  HFMA2.MMA R2, -RZ, RZ, 1.625, 0 ;  /* 0x3e800000ff027435 */ /* 0x000fc600000001ff */
[----:B------:R-:W-:Y:S01]  /*02b0*/  @!P3 FMUL R12, R12, 16777216 ;  /* 0x4b8000000c0cb820 */ /* 0x000fe20000400000 */
[----:B------:R-:W-:-:S04]  /*02c0*/  @P2 FMUL R13, R13, 0.25 ;  /* 0x3e8000000d0d2820 */ /* 0x000fc80000400000 */
[----:B------:R-:W-:Y:S01]  /*02d0*/  @!P4 FMUL R13, R13, 16777216 ;  /* 0x4b8000000d0dc820 */ /* 0x000fe20000400000 */
[----:B------:R-:W0:Y:S01]  /*02e0*/  MUFU.RCP R12, R12 ;  /* 0x0000000c000c7308 */ /* 0x000e220000001000 */
[----:B------:R-:W-:-:S07]  /*02f0*/  FSEL R3, R2, 1, P1 ;  /* 0x3f80000002037808 */ /* 0x000fce0000800000 */
[----:B------:R-:W1:Y:S01]  /*0300*/  MUFU.RCP R13, R13 ;  /* 0x0000000d000d7308 */ /* 0x000e620000001000 */
[----:B------:R-:W-:Y:S01]  /*0310*/  FSEL R2, R2, 1, P2 ;  /* 0x3f80000002027808 */ /* 0x000fe20001000000 */
[----:B------:R-:W-:Y:S01]  /*0320*/  @!P3 FMUL R3, R3, 16777216 ;  /* 0x4b8000000303b820 */ /* 0x000fe20000400000 */
[----:B-----5:R-:W-:-:S03]  /*0330*/  FADD R5, -R7, R5 ;  /* 0x0000000507057221 */ /* 0x020fc60000000100 */
[----:B------:R-:W-:Y:S01]  /*0340*/  @!P4 FMUL R2, R2, 16777216 ;  /* 0x4b8000000202c820 */ /* 0x000fe20000400000 */
[----:B------:R-:W-:Y:S01]  /*0350*/  FADD R4, -R6, R4 ;  /* 0x0000000406047221 */ /* 0x000fe20000000100 */
[----:B0-----:R-:W-:Y:S02]  /*0360*/  FMUL R7, R12, R3 ;  /* 0x000000030c077220 */ /* 0x001fe40000400000 */
[----:B-1----:R-:W-:Y:S02]  /*0370*/  FMUL R6, R13, R2 ;  /* 0x000000020d067220 */ /* 0x002fe40000400000 */
[----:B------:R-:W0:Y:S01]  /*0380*/  LDC.64 R2, c[0x0][0x210] ;  /* 0x00008400ff027b82 */ /* 0x000e220000000a00 */
[----:B------:R-:W-:Y:S01]  /*0390*/  FMUL R7, R4, R7 ;  /* 0x0000000704077220 */ /* 0x000fe20000400000 */
[----:B------:R-:W-:-:S03]  /*03a0*/  FMUL R6, R5, R6 ;  /* 0x0000000605067220 */ /* 0x000fc60000400000 */
[----:B--2---:R-:W-:Y:S01]  /*03b0*/  FFMA R8, R7, R10, R8 ;  /* 0x0000000a07087223 */ /* 0x004fe20000000008 */
[----:B------:R-:W-:-:S04]  /*03c0*/  FFMA R9, R6, R11, R9 ;  /* 0x0000000b06097223 */ /* 0x000fc80000000009 */
[----:B------:R-:W-:Y:S02]  /*03d0*/  FSETP.GT.AND P1, PT, R8, RZ, PT ;  /* 0x000000ff0800720b */ /* 0x000fe40003f24000 */
[----:B------:R-:W-:-:S11]  /*03e0*/  FSETP.GT.AND P2, PT, R9, RZ, PT ;  /* 0x000000ff0900720b */ /* 0x000fd60003f44000 */
[----:B------:R-:W-:Y:S01]  /*03f0*/  @!P1 FMUL R8, R8, 0.10000000149011611938 ;  /* 0x3dcccccd08089820 */ /* 0x000fe20000400000 */
[----:B0-----:R-:W-:-:S04]  /*0400*/  IMAD.WIDE R2, R0, 0x4, R2 ;  /* 0x0000000400027825 */ /* 0x001fc800078e0202 */
[----:B------:R-:W-:Y:S01]  /*0410*/  @!P2 FMUL R9, R9, 0.10000000149011611938 ;  /* 0x3dcccccd0909a820 */ /* 0x000fe20000400000 */
[----:B------:R-:W-:Y:S06]  /*0420*/  @P0 EXIT ;  /* 0x000000000000094d */ /* 0x000fec0003800000 */
[----:B------:R-:W-:Y:S01]  /*0430*/  STG.E.64 desc[UR4][R2.64], R8 ;  /* 0x0000000802007986 */ /* 0x000fe2000c101b04 */
[----:B------:R-:W-:Y:S05]  /*0440*/  EXIT ;  /* 0x000000000000794d */ /* 0x000fea0003800000 */
.L_x_0:
[----:B------:R-:W-:-:S00]  /*0450*/  BRA `(.L_x_0) ;  /* 0xfffffffc00fc7947 */ /* 0x000fc0000383ffff */
[----:B------:R-:W-:-:S00]  /*0460*/  NOP ;  /* 0x0000000000007918 */ /* 0x000fc00000000000 */
        /* <DEDUP_REMOVED lines=9> */
.L_x_1:


//--------------------- .nv.global.init           --------------------------
	.section	.nv.global.init,"aw",@progbits
.nv.global.init:
	.type		_$_str,@object
	.size		_$_str,(_$_str_$_2 - _$_str)
_$_str:
        /*0000*/ 	.byte	0x5f, 0x5f, 0x43, 0x55, 0x44, 0x41, 0x5f, 0x46, 0x54, 0x5a, 0x00
	.type		_$_str_$_2,@object
	.size		_$_str_$_2,(.L_1 - _$_str_$_2)
_$_str_$_2:
        /*000b*/ 	.byte	0x5f, 0x5f, 0x43, 0x55, 0x44, 0x41, 0x5f, 0x50, 0x52, 0x45, 0x43, 0x5f, 0x53, 0x51, 0x52, 0x54
        /*001b*/ 	.byte	0x00
.L_1:


//--------------------- .nv.constant0.triton_poi_fused__native_batch_norm_legit_no_training_leaky_relu_10 --------------------------
	.section	.nv.constant0.triton_poi_fused__native_batch_norm_legit_no_training_leaky_relu_10,"a",@progbits
	.sectionflags	@""
	.align	4
.nv.constant0.triton_poi_fused__native_batch_norm_legit_no_training_leaky_relu_10:
	.zero		580
